//
// Generated by NVIDIA NVVM Compiler
//
// Compiler Build ID: CL-36424714
// Cuda compilation tools, release 13.0, V13.0.88
// Based on NVVM 20.0.0
//

.version 9.0
.target sm_100
.address_size 64

	// .globl	_Z27convolution_1D_basic_kernelPiS_ii
.const .align 4 .b8 M[20];
// _ZZ27convolution_1D_basic_kernelPiS_iiE4N_ds has been demoted

.visible .entry _Z27convolution_1D_basic_kernelPiS_ii(
	.param .u64 .ptr .align 1 _Z27convolution_1D_basic_kernelPiS_ii_param_0,
	.param .u64 .ptr .align 1 _Z27convolution_1D_basic_kernelPiS_ii_param_1,
	.param .u32 _Z27convolution_1D_basic_kernelPiS_ii_param_2,
	.param .u32 _Z27convolution_1D_basic_kernelPiS_ii_param_3
)
{
	.reg .pred 	%p<14>;
	.reg .b32 	%r<137>;
	.reg .b64 	%rd<27>;
	// demoted variable
	.shared .align 4 .b8 _ZZ27convolution_1D_basic_kernelPiS_iiE4N_ds[32];
	ld.param.u64 	%rd5, [_Z27convolution_1D_basic_kernelPiS_ii_param_0];
	ld.param.u64 	%rd4, [_Z27convolution_1D_basic_kernelPiS_ii_param_1];
	ld.param.u32 	%r38, [_Z27convolution_1D_basic_kernelPiS_ii_param_2];
	ld.param.u32 	%r39, [_Z27convolution_1D_basic_kernelPiS_ii_param_3];
	cvta.to.global.u64 	%rd1, %rd5;
	mov.u32 	%r40, %ctaid.x;
	mov.u32 	%r1, %ntid.x;
	mul.lo.s32 	%r41, %r40, %r1;
	mov.u32 	%r2, %tid.x;
	add.s32 	%r3, %r41, %r2;
	shr.u32 	%r42, %r38, 31;
	add.s32 	%r43, %r38, %r42;
	shr.s32 	%r4, %r43, 1;
	sub.s32 	%r44, %r41, %r1;
	add.s32 	%r5, %r44, %r2;
	sub.s32 	%r45, %r1, %r4;
	setp.lt.u32 	%p1, %r2, %r45;
	@%p1 bra 	$L__BB0_4;
	setp.lt.s32 	%p2, %r5, 0;
	mov.b32 	%r122, 0;
	@%p2 bra 	$L__BB0_3;
	mul.wide.u32 	%rd6, %r5, 4;
	add.s64 	%rd7, %rd1, %rd6;
	ld.global.u32 	%r122, [%rd7];
$L__BB0_3:
	sub.s32 	%r47, %r2, %r1;
	add.s32 	%r48, %r47, %r4;
	shl.b32 	%r49, %r48, 2;
	mov.u32 	%r50, _ZZ27convolution_1D_basic_kernelPiS_iiE4N_ds;
	add.s32 	%r51, %r50, %r49;
	st.shared.u32 	[%r51], %r122;
$L__BB0_4:
	mul.wide.u32 	%rd8, %r3, 4;
	add.s64 	%rd9, %rd1, %rd8;
	ld.global.u32 	%r52, [%rd9];
	add.s32 	%r53, %r4, %r2;
	shl.b32 	%r54, %r53, 2;
	mov.u32 	%r55, _ZZ27convolution_1D_basic_kernelPiS_iiE4N_ds;
	add.s32 	%r8, %r55, %r54;
	st.shared.u32 	[%r8], %r52;
	add.s32 	%r9, %r3, %r1;
	setp.ge.u32 	%p3, %r2, %r4;
	@%p3 bra 	$L__BB0_8;
	setp.ge.s32 	%p4, %r9, %r39;
	mov.b32 	%r123, 0;
	@%p4 bra 	$L__BB0_7;
	mul.wide.s32 	%rd10, %r9, 4;
	add.s64 	%rd11, %rd1, %rd10;
	ld.global.u32 	%r123, [%rd11];
$L__BB0_7:
	shl.b32 	%r57, %r1, 2;
	add.s32 	%r58, %r8, %r57;
	st.shared.u32 	[%r58], %r123;
$L__BB0_8:
	bar.sync 	0;
	setp.lt.s32 	%p5, %r38, 1;
	mov.b32 	%r136, 0;
	@%p5 bra 	$L__BB0_20;
	and.b32  	%r12, %r38, 7;
	setp.lt.u32 	%p6, %r38, 8;
	mov.b32 	%r131, 0;
	mov.u32 	%r136, %r131;
	@%p6 bra 	$L__BB0_12;
	and.b32  	%r131, %r38, 2147483640;
	neg.s32 	%r125, %r131;
	shl.b32 	%r63, %r2, 2;
	add.s32 	%r65, %r63, %r55;
	add.s32 	%r124, %r65, 16;
	mov.u64 	%rd13, M;
	add.s64 	%rd26, %rd13, 16;
	mov.b32 	%r136, 0;
$L__BB0_11:
	.pragma "nounroll";
	ld.shared.u32 	%r66, [%r124+-16];
	ld.const.u32 	%r67, [%rd26+-16];
	mad.lo.s32 	%r68, %r67, %r66, %r136;
	ld.shared.u32 	%r69, [%r124+-12];
	ld.const.u32 	%r70, [%rd26+-12];
	mad.lo.s32 	%r71, %r70, %r69, %r68;
	ld.shared.u32 	%r72, [%r124+-8];
	ld.const.u32 	%r73, [%rd26+-8];
	mad.lo.s32 	%r74, %r73, %r72, %r71;
	ld.shared.u32 	%r75, [%r124+-4];
	ld.const.u32 	%r76, [%rd26+-4];
	mad.lo.s32 	%r77, %r76, %r75, %r74;
	ld.shared.u32 	%r78, [%r124];
	ld.const.u32 	%r79, [%rd26];
	mad.lo.s32 	%r80, %r79, %r78, %r77;
	ld.shared.u32 	%r81, [%r124+4];
	ld.const.u32 	%r82, [%rd26+4];
	mad.lo.s32 	%r83, %r82, %r81, %r80;
	ld.shared.u32 	%r84, [%r124+8];
	ld.const.u32 	%r85, [%rd26+8];
	mad.lo.s32 	%r86, %r85, %r84, %r83;
	ld.shared.u32 	%r87, [%r124+12];
	ld.const.u32 	%r88, [%rd26+12];
	mad.lo.s32 	%r136, %r88, %r87, %r86;
	add.s32 	%r125, %r125, 8;
	add.s32 	%r124, %r124, 32;
	add.s64 	%rd26, %rd26, 32;
	setp.ne.s32 	%p7, %r125, 0;
	@%p7 bra 	$L__BB0_11;
$L__BB0_12:
	setp.eq.s32 	%p8, %r12, 0;
	@%p8 bra 	$L__BB0_20;
	and.b32  	%r25, %r38, 3;
	setp.lt.u32 	%p9, %r12, 4;
	@%p9 bra 	$L__BB0_15;
	add.s32 	%r90, %r131, %r2;
	shl.b32 	%r91, %r90, 2;
	add.s32 	%r93, %r55, %r91;
	ld.shared.u32 	%r94, [%r93];
	mul.wide.u32 	%rd14, %r131, 4;
	mov.u64 	%rd15, M;
	add.s64 	%rd16, %rd15, %rd14;
	ld.const.u32 	%r95, [%rd16];
	mad.lo.s32 	%r96, %r95, %r94, %r136;
	ld.shared.u32 	%r97, [%r93+4];
	ld.const.u32 	%r98, [%rd16+4];
	mad.lo.s32 	%r99, %r98, %r97, %r96;
	ld.shared.u32 	%r100, [%r93+8];
	ld.const.u32 	%r101, [%rd16+8];
	mad.lo.s32 	%r102, %r101, %r100, %r99;
	ld.shared.u32 	%r103, [%r93+12];
	ld.const.u32 	%r104, [%rd16+12];
	mad.lo.s32 	%r136, %r104, %r103, %r102;
	add.s32 	%r131, %r131, 4;
$L__BB0_15:
	setp.eq.s32 	%p10, %r25, 0;
	@%p10 bra 	$L__BB0_20;
	setp.eq.s32 	%p11, %r25, 1;
	@%p11 bra 	$L__BB0_18;
	add.s32 	%r106, %r131, %r2;
	shl.b32 	%r107, %r106, 2;
	add.s32 	%r109, %r55, %r107;
	ld.shared.u32 	%r110, [%r109];
	mul.wide.u32 	%rd17, %r131, 4;
	mov.u64 	%rd18, M;
	add.s64 	%rd19, %rd18, %rd17;
	ld.const.u32 	%r111, [%rd19];
	mad.lo.s32 	%r112, %r111, %r110, %r136;
	ld.shared.u32 	%r113, [%r109+4];
	ld.const.u32 	%r114, [%rd19+4];
	mad.lo.s32 	%r136, %r114, %r113, %r112;
	add.s32 	%r131, %r131, 2;
$L__BB0_18:
	and.b32  	%r115, %r38, 1;
	setp.eq.b32 	%p12, %r115, 1;
	not.pred 	%p13, %p12;
	@%p13 bra 	$L__BB0_20;
	add.s32 	%r116, %r131, %r2;
	shl.b32 	%r117, %r116, 2;
	add.s32 	%r119, %r55, %r117;
	ld.shared.u32 	%r120, [%r119];
	mul.wide.u32 	%rd20, %r131, 4;
	mov.u64 	%rd21, M;
	add.s64 	%rd22, %rd21, %rd20;
	ld.const.u32 	%r121, [%rd22];
	mad.lo.s32 	%r136, %r121, %r120, %r136;
$L__BB0_20:
	cvta.to.global.u64 	%rd23, %rd4;
	mul.wide.s32 	%rd24, %r3, 4;
	add.s64 	%rd25, %rd23, %rd24;
	st.global.u32 	[%rd25], %r136;
	ret;

}


// ===== COMPILED SASS (sm_100) =====

	.target	sm_100

	.elftype	@"ET_EXEC"


//--------------------- .note.nv.tkinfo           --------------------------
	.section	.note.nv.tkinfo,"",@"SHT_NOTE"
	.sectionflags	@"SHF_NOTE_NV_TKINFO"
	.tkinfo
        /*0018*/ 	.word	0x00000002
        /*0030*/ 	.string	""
        /*0030*/ 	.string	"ptxas"
        /*0030*/ 	.string	"Cuda compilation tools, release 13.0, V13.0.88"
        /*0030*/ 	.string	"Build cuda_13.0.r13.0/compiler.36424714_0"
        /*0030*/ 	.string	"-arch sm_100 -m 64 "



//--------------------- .note.nv.cuinfo           --------------------------
	.section	.note.nv.cuinfo,"",@"SHT_NOTE"
	.sectionflags	@"SHF_NOTE_NV_CUINFO"
        /*0018*/ 	.short	0x0002
        /*001a*/ 	.short	0x0064
        /*001c*/ 	.short	0x0082
	.zero		2


//--------------------- .nv.info                  --------------------------
	.section	.nv.info,"",@"SHT_CUDA_INFO"
	.align	4


	//----- nvinfo : EIATTR_REGCOUNT
	.align		4
        /*0000*/ 	.byte	0x04, 0x2f
        /*0002*/ 	.short	(.L_2 - .L_1)
	.align		4
.L_1:
        /*0004*/ 	.word	index@(_Z27convolution_1D_basic_kernelPiS_ii)
        /*0008*/ 	.word	0x00000018


	//----- nvinfo : EIATTR_FRAME_SIZE
	.align		4
.L_2:
        /*000c*/ 	.byte	0x04, 0x11
        /*000e*/ 	.short	(.L_4 - .L_3)
	.align		4
.L_3:
        /*0010*/ 	.word	index@(_Z27convolution_1D_basic_kernelPiS_ii)
        /*0014*/ 	.word	0x00000000


	//----- nvinfo : EIATTR_MIN_STACK_SIZE
	.align		4
.L_4:
        /*0018*/ 	.byte	0x04, 0x12
        /*001a*/ 	.short	(.L_6 - .L_5)
	.align		4
.L_5:
        /*001c*/ 	.word	index@(_Z27convolution_1D_basic_kernelPiS_ii)
        /*0020*/ 	.word	0x00000000
.L_6:


//--------------------- .nv.compat                --------------------------
	.section	.nv.compat,"",@"SHT_CUDA_COMPAT_INFO"
	.align	4
        /*0000*/ 	.byte	0x02, 0x09, 0x00, 0x00, 0x02, 0x02, 0x01, 0x00, 0x02, 0x05, 0x05, 0x00, 0x03, 0x07, 0x01, 0x01
        /*0010*/ 	.byte	0x02, 0x03, 0x00, 0x00, 0x02, 0x06, 0x01, 0x00, 0x04, 0x0b, 0x08, 0x00, 0x09, 0x00, 0x00, 0x00
        /*0020*/ 	.byte	0x00, 0x00, 0x00, 0x00


//--------------------- .nv.info._Z27convolution_1D_basic_kernelPiS_ii --------------------------
	.section	.nv.info._Z27convolution_1D_basic_kernelPiS_ii,"",@"SHT_CUDA_INFO"
	.sectionflags	@""
	.align	4


	//----- nvinfo : EIATTR_CUDA_API_VERSION
	.align		4
        /*0000*/ 	.byte	0x04, 0x37
        /*0002*/ 	.short	(.L_8 - .L_7)
.L_7:
        /*0004*/ 	.word	0x00000082


	//----- nvinfo : EIATTR_KPARAM_INFO
	.align		4
.L_8:
        /*0008*/ 	.byte	0x04, 0x17
        /*000a*/ 	.short	(.L_10 - .L_9)
.L_9:
        /*000c*/ 	.word	0x00000000
        /*0010*/ 	.short	0x0003
        /*0012*/ 	.short	0x0014
        /*0014*/ 	.byte	0x00, 0xf0, 0x11, 0x00


	//----- nvinfo : EIATTR_KPARAM_INFO
	.align		4
.L_10:
        /*0018*/ 	.byte	0x04, 0x17
        /*001a*/ 	.short	(.L_12 - .L_11)
.L_11:
        /*001c*/ 	.word	0x00000000
        /*0020*/ 	.short	0x0002
        /*0022*/ 	.short	0x0010
        /*0024*/ 	.byte	0x00, 0xf0, 0x11, 0x00


	//----- nvinfo : EIATTR_KPARAM_INFO
	.align		4
.L_12:
        /*0028*/ 	.byte	0x04, 0x17
        /*002a*/ 	.short	(.L_14 - .L_13)
.L_13:
        /*002c*/ 	.word	0x00000000
        /*0030*/ 	.short	0x0001
        /*0032*/ 	.short	0x0008
        /*0034*/ 	.byte	0x00, 0xf5, 0x21, 0x00


	//----- nvinfo : EIATTR_KPARAM_INFO
	.align		4
.L_14:
        /*0038*/ 	.byte	0x04, 0x17
        /*003a*/ 	.short	(.L_16 - .L_15)
.L_15:
        /*003c*/ 	.word	0x00000000
        /*0040*/ 	.short	0x0000
        /*0042*/ 	.short	0x0000
        /*0044*/ 	.byte	0x00, 0xf5, 0x21, 0x00


	//----- nvinfo : EIATTR_SPARSE_MMA_MASK
	.align		4
.L_16:
        /*0048*/ 	.byte	0x03, 0x50
        /*004a*/ 	.short	0x0000


	//----- nvinfo : EIATTR_MAXREG_COUNT
	.align		4
        /*004c*/ 	.byte	0x03, 0x1b
        /*004e*/ 	.short	0x00ff


	//----- nvinfo : EIATTR_NUM_BARRIERS
	.align		4
        /*0050*/ 	.byte	0x02, 0x4c
        /*0052*/ 	.byte	0x01
	.zero		1


	//----- nvinfo : EIATTR_MERCURY_ISA_VERSION
	.align		4
        /*0054*/ 	.byte	0x03, 0x5f
        /*0056*/ 	.short	0x0101


	//----- nvinfo : EIATTR_VRC_CTA_INIT_COUNT
	.align		4
        /*0058*/ 	.byte	0x02, 0x4a
	.zero		1
	.zero		1


	//----- nvinfo : EIATTR_EXIT_INSTR_OFFSETS
	.align		4
        /*005c*/ 	.byte	0x04, 0x1c
        /*005e*/ 	.short	(.L_18 - .L_17)


	//   ....[0]....
.L_17:
        /*0060*/ 	.word	0x00000860


	//----- nvinfo : EIATTR_CRS_STACK_SIZE
	.align		4
.L_18:
        /*0064*/ 	.byte	0x04, 0x1e
        /*0066*/ 	.short	(.L_20 - .L_19)
.L_19:
        /*0068*/ 	.word	0x00000000


	//----- nvinfo : EIATTR_CBANK_PARAM_SIZE
	.align		4
.L_20:
        /*006c*/ 	.byte	0x03, 0x19
        /*006e*/ 	.short	0x0018


	//----- nvinfo : EIATTR_PARAM_CBANK
	.align		4
        /*0070*/ 	.byte	0x04, 0x0a
        /*0072*/ 	.short	(.L_22 - .L_21)
	.align		4
.L_21:
        /*0074*/ 	.word	index@(.nv.constant0._Z27convolution_1D_basic_kernelPiS_ii)
        /*0078*/ 	.short	0x0380
        /*007a*/ 	.short	0x0018


	//----- nvinfo : EIATTR_SW_WAR
	.align		4
.L_22:
        /*007c*/ 	.byte	0x04, 0x36
        /*007e*/ 	.short	(.L_24 - .L_23)
.L_23:
        /*0080*/ 	.word	0x00000008
.L_24:


//--------------------- .nv.callgraph             --------------------------
	.section	.nv.callgraph,"",@"SHT_CUDA_CALLGRAPH"
	.align	4
	.sectionentsize	8
	.align		4
        /*0000*/ 	.word	0x00000000
	.align		4
        /*0004*/ 	.word	0xffffffff
	.align		4
        /*0008*/ 	.word	0x00000000
	.align		4
        /*000c*/ 	.word	0xfffffffe
	.align		4
        /*0010*/ 	.word	0x00000000
	.align		4
        /*0014*/ 	.word	0xfffffffd
	.align		4
        /*0018*/ 	.word	0x00000000
	.align		4
        /*001c*/ 	.word	0xfffffffc


//--------------------- .nv.constant3             --------------------------
	.section	.nv.constant3,"a",@progbits
	.align	4
.nv.constant3:
	.type		M,@object
	.size		M,(.L_0 - M)
M:
	.zero		20
.L_0:


//--------------------- .text._Z27convolution_1D_basic_kernelPiS_ii --------------------------
	.section	.text._Z27convolution_1D_basic_kernelPiS_ii,"ax",@progbits
	.align	128
        .global         _Z27convolution_1D_basic_kernelPiS_ii
        .type           _Z27convolution_1D_basic_kernelPiS_ii,@function
        .size           _Z27convolution_1D_basic_kernelPiS_ii,(.L_x_12 - _Z27convolution_1D_basic_kernelPiS_ii)
        .other          _Z27convolution_1D_basic_kernelPiS_ii,@"STO_CUDA_ENTRY STV_DEFAULT"
_Z27convolution_1D_basic_kernelPiS_ii:
.text._Z27convolution_1D_basic_kernelPiS_ii:
[----:B------:R-:W-:Y:S01]  /*0000*/  LDC R1, c[0x0][0x37c] ;  /* 0x0000df00ff017b82 */ /* 0x000fe20000000800 */
[----:B------:R-:W0:Y:S07]  /*0010*/  S2R R0, SR_TID.X ;  /* 0x0000000000007919 */ /* 0x000e2e0000002100 */
[----:B------:R-:W0:Y:S01]  /*0020*/  S2UR UR6, SR_CTAID.X ;  /* 0x00000000000679c3 */ /* 0x000e220000002500 */
[----:B------:R-:W1:Y:S07]  /*0030*/  LDCU.64 UR12, c[0x0][0x358] ;  /* 0x00006b00ff0c77ac */ /* 0x000e6e0008000a00 */
[----:B------:R-:W0:Y:S08]  /*0040*/  LDC R14, c[0x0][0x360] ;  /* 0x0000d800ff0e7b82 */ /* 0x000e300000000800 */
[----:B------:R-:W2:Y:S08]  /*0050*/  LDC.64 R2, c[0x0][0x380] ;  /* 0x0000e000ff027b82 */ /* 0x000eb00000000a00 */
[----:B------:R-:W3:Y:S01]  /*0060*/  LDC R4, c[0x0][0x390] ;  /* 0x0000e400ff047b82 */ /* 0x000ee20000000800 */
[----:B0-----:R-:W-:-:S04]  /*0070*/  IMAD R5, R14, UR6, R0 ;  /* 0x000000060e057c24 */ /* 0x001fc8000f8e0200 */
[----:B--2---:R-:W-:-:S05]  /*0080*/  IMAD.WIDE.U32 R6, R5, 0x4, R2 ;  /* 0x0000000405067825 */ /* 0x004fca00078e0002 */
[----:B-1----:R0:W5:Y:S01]  /*0090*/  LDG.E R12, desc[UR12][R6.64] ;  /* 0x0000000c060c7981 */ /* 0x002162000c1e1900 */
[----:B------:R-:W-:Y:S01]  /*00a0*/  BSSY.RECONVERGENT B0, `(.L_x_0) ;  /* 0x0000013000007945 */ /* 0x000fe20003800200 */
[----:B---3--:R-:W-:-:S04]  /*00b0*/  LEA.HI R8, R4, R4, RZ, 0x1 ;  /* 0x0000000404087211 */ /* 0x008fc800078f08ff */
[----:B------:R-:W-:-:S05]  /*00c0*/  SHF.R.S32.HI R9, RZ, 0x1, R8 ;  /* 0x00000001ff097819 */ /* 0x000fca0000011408 */
[----:B------:R-:W-:-:S05]  /*00d0*/  IMAD.IADD R11, R14, 0x1, -R9 ;  /* 0x000000010e0b7824 */ /* 0x000fca00078e0a09 */
[----:B------:R-:W-:-:S13]  /*00e0*/  ISETP.GE.U32.AND P0, PT, R0, R11, PT ;  /* 0x0000000b0000720c */ /* 0x000fda0003f06070 */
[----:B0-----:R-:W-:Y:S05]  /*00f0*/  @!P0 BRA `(.L_x_1) ;  /* 0x0000000000348947 */ /* 0x001fea0003800000 */
[----:B------:R-:W-:Y:S02]  /*0100*/  IMAD R7, R14, UR6, -R14 ;  /* 0x000000060e077c24 */ /* 0x000fe4000f8e0a0e */
[----:B------:R-:W-:Y:S02]  /*0110*/  HFMA2 R8, -RZ, RZ, 0, 0 ;  /* 0x00000000ff087431 */ /* 0x000fe400000001ff */
[----:B------:R-:W-:-:S05]  /*0120*/  IMAD.IADD R11, R7, 0x1, R0 ;  /* 0x00000001070b7824 */ /* 0x000fca00078e0200 */
[----:B------:R-:W-:-:S13]  /*0130*/  ISETP.GE.AND P0, PT, R11, RZ, PT ;  /* 0x000000ff0b00720c */ /* 0x000fda0003f06270 */
[----:B------:R-:W0:Y:S02]  /*0140*/  @P0 LDC.64 R6, c[0x0][0x380] ;  /* 0x0000e000ff060b82 */ /* 0x000e240000000a00 */
[----:B0-----:R-:W-:-:S05]  /*0150*/  @P0 IMAD.WIDE.U32 R6, R11, 0x4, R6 ;  /* 0x000000040b060825 */ /* 0x001fca00078e0006 */
[----:B------:R-:W2:Y:S01]  /*0160*/  @P0 LDG.E R8, desc[UR12][R6.64] ;  /* 0x0000000c06080981 */ /* 0x000ea2000c1e1900 */
[----:B------:R-:W0:Y:S01]  /*0170*/  S2UR UR5, SR_CgaCtaId ;  /* 0x00000000000579c3 */ /* 0x000e220000008800 */
[----:B------:R-:W-:Y:S01]  /*0180*/  UMOV UR4, 0x400 ;  /* 0x0000040000047882 */ /* 0x000fe20000000000 */
[----:B------:R-:W-:Y:S01]  /*0190*/  IADD3 R10, PT, PT, R9, R0, -R14 ;  /* 0x00000000090a7210 */ /* 0x000fe20007ffe80e */
[----:B0-----:R-:W-:-:S06]  /*01a0*/  ULEA UR4, UR5, UR4, 0x18 ;  /* 0x0000000405047291 */ /* 0x001fcc000f8ec0ff */
[----:B------:R-:W-:-:S05]  /*01b0*/  LEA R11, R10, UR4, 0x2 ;  /* 0x000000040a0b7c11 */ /* 0x000fca000f8e10ff */
[----:B--2---:R0:W-:Y:S02]  /*01c0*/  STS [R11], R8 ;  /* 0x000000080b007388 */ /* 0x0041e40000000800 */
.L_x_1:
[----:B------:R-:W-:Y:S05]  /*01d0*/  BSYNC.RECONVERGENT B0 ;  /* 0x0000000000007941 */ /* 0x000fea0003800200 */
.L_x_0:
[----:B------:R-:W1:Y:S01]  /*01e0*/  S2UR UR5, SR_CgaCtaId ;  /* 0x00000000000579c3 */ /* 0x000e620000008800 */
[----:B------:R-:W-:Y:S01]  /*01f0*/  UMOV UR4, 0x400 ;  /* 0x0000040000047882 */ /* 0x000fe20000000000 */
[----:B------:R-:W-:Y:S01]  /*0200*/  IMAD.IADD R6, R9, 0x1, R0 ;  /* 0x0000000109067824 */ /* 0x000fe200078e0200 */
[----:B------:R-:W-:Y:S01]  /*0210*/  ISETP.GE.U32.AND P0, PT, R0, R9, PT ;  /* 0x000000090000720c */ /* 0x000fe20003f06070 */
[----:B------:R-:W-:Y:S01]  /*0220*/  BSSY.RECONVERGENT B0, `(.L_x_2) ;  /* 0x0000010000007945 */ /* 0x000fe20003800200 */
[----:B-1----:R-:W-:-:S06]  /*0230*/  ULEA UR4, UR5, UR4, 0x18 ;  /* 0x0000000405047291 */ /* 0x002fcc000f8ec0ff */
[----:B------:R-:W-:-:S05]  /*0240*/  LEA R7, R6, UR4, 0x2 ;  /* 0x0000000406077c11 */ /* 0x000fca000f8e10ff */
[----:B-----5:R1:W-:Y:S01]  /*0250*/  STS [R7], R12 ;  /* 0x0000000c07007388 */ /* 0x0203e20000000800 */
[----:B------:R-:W-:Y:S05]  /*0260*/  @P0 BRA `(.L_x_3) ;  /* 0x00000000002c0947 */ /* 0x000fea0003800000 */
[----:B------:R-:W2:Y:S01]  /*0270*/  LDCU UR5, c[0x0][0x394] ;  /* 0x00007280ff0577ac */ /* 0x000ea20008000800 */
[----:B------:R-:W-:Y:S01]  /*0280*/  IADD3 R9, PT, PT, R5, R14, RZ ;  /* 0x0000000e05097210 */ /* 0x000fe20007ffe0ff */
[----:B------:R-:W-:Y:S01]  /*0290*/  BSSY.RECONVERGENT B1, `(.L_x_4) ;  /* 0x0000007000017945 */ /* 0x000fe20003800200 */
[----:B-1----:R-:W-:Y:S01]  /*02a0*/  IMAD R7, R14, 0x4, R7 ;  /* 0x000000040e077824 */ /* 0x002fe200078e0207 */
[----:B------:R-:W-:Y:S02]  /*02b0*/  MOV R6, RZ ;  /* 0x000000ff00067202 */ /* 0x000fe40000000f00 */
[----:B--2---:R-:W-:-:S13]  /*02c0*/  ISETP.GE.AND P0, PT, R9, UR5, PT ;  /* 0x0000000509007c0c */ /* 0x004fda000bf06270 */
[----:B------:R-:W-:Y:S05]  /*02d0*/  @P0 BRA `(.L_x_5) ;  /* 0x0000000000080947 */ /* 0x000fea0003800000 */
[----:B------:R-:W-:-:S05]  /*02e0*/  IMAD.WIDE R2, R9, 0x4, R2 ;  /* 0x0000000409027825 */ /* 0x000fca00078e0202 */
[----:B------:R1:W5:Y:S02]  /*02f0*/  LDG.E R6, desc[UR12][R2.64] ;  /* 0x0000000c02067981 */ /* 0x000364000c1e1900 */
.L_x_5:
[----:B------:R-:W-:Y:S05]  /*0300*/  BSYNC.RECONVERGENT B1 ;  /* 0x0000000000017941 */ /* 0x000fea0003800200 */
.L_x_4:
[----:B-----5:R2:W-:Y:S02]  /*0310*/  STS [R7], R6 ;  /* 0x0000000607007388 */ /* 0x0205e40000000800 */
.L_x_3:
[----:B------:R-:W-:Y:S05]  /*0320*/  BSYNC.RECONVERGENT B0 ;  /* 0x0000000000007941 */ /* 0x000fea0003800200 */
.L_x_2:
[----:B------:R-:W-:Y:S01]  /*0330*/  BAR.SYNC.DEFER_BLOCKING 0x0 ;  /* 0x0000000000007b1d */ /* 0x000fe20000010000 */
[----:B------:R-:W-:Y:S01]  /*0340*/  ISETP.GE.AND P0, PT, R4, 0x1, PT ;  /* 0x000000010400780c */ /* 0x000fe20003f06270 */
[----:B-12---:R-:W-:-:S12]  /*0350*/  IMAD.MOV.U32 R7, RZ, RZ, RZ ;  /* 0x000000ffff077224 */ /* 0x006fd800078e00ff */
[----:B------:R-:W-:Y:S05]  /*0360*/  @!P0 BRA `(.L_x_6) ;  /* 0x0000000400308947 */ /* 0x000fea0003800000 */
[C---:B------:R-:W-:Y:S01]  /*0370*/  ISETP.GE.U32.AND P1, PT, R4.reuse, 0x8, PT ;  /* 0x000000080400780c */ /* 0x040fe20003f26070 */
[----:B------:R-:W-:Y:S01]  /*0380*/  HFMA2 R3, -RZ, RZ, 0, 0 ;  /* 0x00000000ff037431 */ /* 0x000fe200000001ff */
[----:B------:R-:W-:Y:S01]  /*0390*/  LOP3.LUT R10, R4, 0x7, RZ, 0xc0, !PT ;  /* 0x00000007040a7812 */ /* 0x000fe200078ec0ff */
[----:B------:R-:W-:-:S03]  /*03a0*/  IMAD.MOV.U32 R7, RZ, RZ, RZ ;  /* 0x000000ffff077224 */ /* 0x000fc600078e00ff */
[----:B------:R-:W-:-:S07]  /*03b0*/  ISETP.NE.AND P0, PT, R10, RZ, PT ;  /* 0x000000ff0a00720c */ /* 0x000fce0003f05270 */
[----:B------:R-:W-:Y:S06]  /*03c0*/  @!P1 BRA `(.L_x_7) ;  /* 0x00000000007c9947 */ /* 0x000fec0003800000 */
[----:B------:R-:W-:Y:S01]  /*03d0*/  LEA R2, R0, UR4, 0x2 ;  /* 0x0000000400027c11 */ /* 0x000fe2000f8e10ff */
[----:B------:R-:W-:Y:S01]  /*03e0*/  UMOV UR5, 0x10 ;  /* 0x0000001000057882 */ /* 0x000fe20000000000 */
[----:B------:R-:W-:Y:S02]  /*03f0*/  LOP3.LUT R3, R4, 0x7ffffff8, RZ, 0xc0, !PT ;  /* 0x7ffffff804037812 */ /* 0x000fe400078ec0ff */
[----:B------:R-:W-:Y:S01]  /*0400*/  MOV R7, RZ ;  /* 0x000000ff00077202 */ /* 0x000fe20000000f00 */
[----:B------:R-:W-:Y:S01]  /*0410*/  VIADD R6, R2, 0x10 ;  /* 0x0000001002067836 */ /* 0x000fe20000000000 */
[----:B------:R-:W-:-:S07]  /*0420*/  IADD3 R2, PT, PT, -R3, RZ, RZ ;  /* 0x000000ff03027210 */ /* 0x000fce0007ffe1ff */
.L_x_8:
[----:B0-----:R-:W0:Y:S01]  /*0430*/  LDS R8, [R6+-0x10] ;  /* 0xfffff00006087984 */ /* 0x001e220000000800 */
[----:B------:R-:W0:Y:S01]  /*0440*/  LDCU.64 UR6, c[0x3][UR5+-0x10] ;  /* 0x00fffe00050677ac */ /* 0x000e220008000a00 */
[----:B------:R-:W-:Y:S02]  /*0450*/  VIADD R2, R2, 0x8 ;  /* 0x0000000802027836 */ /* 0x000fe40000000000 */
[----:B------:R-:W1:Y:S01]  /*0460*/  LDS R9, [R6+-0xc] ;  /* 0xfffff40006097984 */ /* 0x000e620000000800 */
[----:B------:R-:W2:Y:S02]  /*0470*/  LDCU.64 UR8, c[0x3][UR5+-0x8] ;  /* 0x00ffff00050877ac */ /* 0x000ea40008000a00 */
[----:B------:R-:W-:Y:S01]  /*0480*/  ISETP.NE.AND P1, PT, R2, RZ, PT ;  /* 0x000000ff0200720c */ /* 0x000fe20003f25270 */
[----:B------:R-:W2:Y:S01]  /*0490*/  LDS R11, [R6+-0x8] ;  /* 0xfffff800060b7984 */ /* 0x000ea20000000800 */
[----:B------:R-:W3:Y:S03]  /*04a0*/  LDCU.64 UR10, c[0x3][UR5] ;  /* 0x00c00000050a77ac */ /* 0x000ee60008000a00 */
[----:B------:R-:W4:Y:S04]  /*04b0*/  LDS R13, [R6+-0x4] ;  /* 0xfffffc00060d7984 */ /* 0x000f280000000800 */
[----:B------:R-:W3:Y:S04]  /*04c0*/  LDS R15, [R6] ;  /* 0x00000000060f7984 */ /* 0x000ee80000000800 */
[----:B------:R-:W5:Y:S04]  /*04d0*/  LDS R17, [R6+0x4] ;  /* 0x0000040006117984 */ /* 0x000f680000000800 */
[----:B------:R-:W5:Y:S04]  /*04e0*/  LDS R19, [R6+0x8] ;  /* 0x0000080006137984 */ /* 0x000f680000000800 */
[----:B------:R0:W5:Y:S02]  /*04f0*/  LDS R21, [R6+0xc] ;  /* 0x00000c0006157984 */ /* 0x0001640000000800 */
[----:B0-----:R-:W-:Y:S01]  /*0500*/  IADD3 R6, PT, PT, R6, 0x20, RZ ;  /* 0x0000002006067810 */ /* 0x001fe20007ffe0ff */
[----:B------:R-:W-:-:S04]  /*0510*/  IMAD R8, R8, UR6, R7 ;  /* 0x0000000608087c24 */ /* 0x000fc8000f8e0207 */
[----:B-1----:R-:W-:Y:S01]  /*0520*/  IMAD R8, R9, UR7, R8 ;  /* 0x0000000709087c24 */ /* 0x002fe2000f8e0208 */
[----:B------:R-:W0:Y:S03]  /*0530*/  LDCU.64 UR6, c[0x3][UR5+0x8] ;  /* 0x00c00100050677ac */ /* 0x000e260008000a00 */
[----:B--2---:R-:W-:Y:S01]  /*0540*/  IMAD R8, R11, UR8, R8 ;  /* 0x000000080b087c24 */ /* 0x004fe2000f8e0208 */
[----:B------:R-:W-:-:S03]  /*0550*/  UIADD3 UR5, UPT, UPT, UR5, 0x20, URZ ;  /* 0x0000002005057890 */ /* 0x000fc6000fffe0ff */
[----:B----4-:R-:W-:-:S04]  /*0560*/  IMAD R8, R13, UR9, R8 ;  /* 0x000000090d087c24 */ /* 0x010fc8000f8e0208 */
[----:B---3--:R-:W-:-:S04]  /*0570*/  IMAD R8, R15, UR10, R8 ;  /* 0x0000000a0f087c24 */ /* 0x008fc8000f8e0208 */
[----:B-----5:R-:W-:-:S04]  /*0580*/  IMAD R8, R17, UR11, R8 ;  /* 0x0000000b11087c24 */ /* 0x020fc8000f8e0208 */
[----:B0-----:R-:W-:-:S04]  /*0590*/  IMAD R8, R19, UR6, R8 ;  /* 0x0000000613087c24 */ /* 0x001fc8000f8e0208 */
[----:B------:R-:W-:Y:S01]  /*05a0*/  IMAD R7, R21, UR7, R8 ;  /* 0x0000000715077c24 */ /* 0x000fe2000f8e0208 */
[----:B------:R-:W-:Y:S06]  /*05b0*/  @P1 BRA `(.L_x_8) ;  /* 0xfffffffc009c1947 */ /* 0x000fec000383ffff */
.L_x_7:
[----:B------:R-:W-:Y:S05]  /*05c0*/  @!P0 BRA `(.L_x_6) ;  /* 0x0000000000988947 */ /* 0x000fea0003800000 */
[----:B------:R-:W-:Y:S02]  /*05d0*/  ISETP.GE.U32.AND P0, PT, R10, 0x4, PT ;  /* 0x000000040a00780c */ /* 0x000fe40003f06070 */
[----:B------:R-:W-:-:S04]  /*05e0*/  LOP3.LUT R16, R4, 0x3, RZ, 0xc0, !PT ;  /* 0x0000000304107812 */ /* 0x000fc800078ec0ff */
[----:B------:R-:W-:-:S07]  /*05f0*/  ISETP.NE.AND P1, PT, R16, RZ, PT ;  /* 0x000000ff1000720c */ /* 0x000fce0003f25270 */
[----:B------:R-:W-:Y:S06]  /*0600*/  @!P0 BRA `(.L_x_9) ;  /* 0x0000000000388947 */ /* 0x000fec0003800000 */
[C---:B------:R-:W-:Y:S01]  /*0610*/  IMAD.IADD R2, R3.reuse, 0x1, R0 ;  /* 0x0000000103027824 */ /* 0x040fe200078e0200 */
[C---:B------:R-:W-:Y:S01]  /*0620*/  SHF.L.U32 R10, R3.reuse, 0x2, RZ ;  /* 0x00000002030a7819 */ /* 0x040fe200000006ff */
[----:B------:R-:W-:-:S03]  /*0630*/  VIADD R3, R3, 0x4 ;  /* 0x0000000403037836 */ /* 0x000fc60000000000 */
[----:B------:R-:W-:Y:S01]  /*0640*/  LEA R2, R2, UR4, 0x2 ;  /* 0x0000000402027c11 */ /* 0x000fe2000f8e10ff */
[----:B------:R-:W1:Y:S04]  /*0650*/  LDC.64 R12, c[0x3][R10] ;  /* 0x00c000000a0c7b82 */ /* 0x000e680000000a00 */
[----:B------:R-:W1:Y:S04]  /*0660*/  LDS R6, [R2] ;  /* 0x0000000002067984 */ /* 0x000e680000000800 */
[----:B0-----:R-:W0:Y:S01]  /*0670*/  LDS R11, [R2+0x4] ;  /* 0x00000400020b7984 */ /* 0x001e220000000800 */
[----:B------:R-:W2:Y:S03]  /*0680*/  LDC.64 R8, c[0x3][R10+0x8] ;  /* 0x00c002000a087b82 */ /* 0x000ea60000000a00 */
[----:B------:R-:W2:Y:S04]  /*0690*/  LDS R14, [R2+0x8] ;  /* 0x00000800020e7984 */ /* 0x000ea80000000800 */
[----:B------:R-:W3:Y:S01]  /*06a0*/  LDS R15, [R2+0xc] ;  /* 0x00000c00020f7984 */ /* 0x000ee20000000800 */
[----:B-1----:R-:W-:-:S04]  /*06b0*/  IMAD R6, R6, R12, R7 ;  /* 0x0000000c06067224 */ /* 0x002fc800078e0207 */
[----:B0-----:R-:W-:-:S04]  /*06c0*/  IMAD R11, R11, R13, R6 ;  /* 0x0000000d0b0b7224 */ /* 0x001fc800078e0206 */
[----:B--2---:R-:W-:-:S04]  /*06d0*/  IMAD R8, R14, R8, R11 ;  /* 0x000000080e087224 */ /* 0x004fc800078e020b */
[----:B---3--:R-:W-:-:S07]  /*06e0*/  IMAD R7, R15, R9, R8 ;  /* 0x000000090f077224 */ /* 0x008fce00078e0208 */
.L_x_9:
[----:B------:R-:W-:Y:S05]  /*06f0*/  @!P1 BRA `(.L_x_6) ;  /* 0x00000000004c9947 */ /* 0x000fea0003800000 */
[----:B------:R-:W-:Y:S02]  /*0700*/  ISETP.NE.AND P0, PT, R16, 0x1, PT ;  /* 0x000000011000780c */ /* 0x000fe40003f05270 */
[----:B------:R-:W-:-:S04]  /*0710*/  LOP3.LUT R4, R4, 0x1, RZ, 0xc0, !PT ;  /* 0x0000000104047812 */ /* 0x000fc800078ec0ff */
[----:B------:R-:W-:-:S07]  /*0720*/  ISETP.NE.U32.AND P1, PT, R4, 0x1, PT ;  /* 0x000000010400780c */ /* 0x000fce0003f25070 */
[----:B------:R-:W-:Y:S06]  /*0730*/  @!P0 BRA `(.L_x_10) ;  /* 0x0000000000248947 */ /* 0x000fec0003800000 */
[C---:B------:R-:W-:Y:S01]  /*0740*/  IADD3 R2, PT, PT, R3.reuse, R0, RZ ;  /* 0x0000000003027210 */ /* 0x040fe20007ffe0ff */
[C---:B------:R-:W-:Y:S01]  /*0750*/  IMAD.SHL.U32 R6, R3.reuse, 0x4, RZ ;  /* 0x0000000403067824 */ /* 0x040fe200078e00ff */
[----:B------:R-:W-:Y:S02]  /*0760*/  IADD3 R3, PT, PT, R3, 0x2, RZ ;  /* 0x0000000203037810 */ /* 0x000fe40007ffe0ff */
[----:B------:R-:W-:Y:S01]  /*0770*/  LEA R2, R2, UR4, 0x2 ;  /* 0x0000000402027c11 */ /* 0x000fe2000f8e10ff */
[----:B0-----:R-:W0:Y:S04]  /*0780*/  LDC.64 R8, c[0x3][R6] ;  /* 0x00c0000006087b82 */ /* 0x001e280000000a00 */
[----:B------:R-:W0:Y:S04]  /*0790*/  LDS R4, [R2] ;  /* 0x0000000002047984 */ /* 0x000e280000000800 */
[----:B------:R-:W1:Y:S01]  /*07a0*/  LDS R10, [R2+0x4] ;  /* 0x00000400020a7984 */ /* 0x000e620000000800 */
[----:B0-----:R-:W-:-:S04]  /*07b0*/  IMAD R4, R4, R8, R7 ;  /* 0x0000000804047224 */ /* 0x001fc800078e0207 */
[----:B-1----:R-:W-:-:S07]  /*07c0*/  IMAD R7, R10, R9, R4 ;  /* 0x000000090a077224 */ /* 0x002fce00078e0204 */
.L_x_10:
[----:B------:R-:W-:Y:S01]  /*07d0*/  @!P1 IMAD.IADD R0, R0, 0x1, R3 ;  /* 0x0000000100009824 */ /* 0x000fe200078e0203 */
[----:B------:R-:W-:-:S04]  /*07e0*/  @!P1 SHF.L.U32 R3, R3, 0x2, RZ ;  /* 0x0000000203039819 */ /* 0x000fc800000006ff */
[----:B------:R-:W-:Y:S02]  /*07f0*/  @!P1 LEA R0, R0, UR4, 0x2 ;  /* 0x0000000400009c11 */ /* 0x000fe4000f8e10ff */
[----:B------:R-:W1:Y:S04]  /*0800*/  @!P1 LDC R3, c[0x3][R3] ;  /* 0x00c0000003039b82 */ /* 0x000e680000000800 */
[----:B------:R-:W1:Y:S02]  /*0810*/  @!P1 LDS R0, [R0] ;  /* 0x0000000000009984 */ /* 0x000e640000000800 */
[----:B-1----:R-:W-:-:S07]  /*0820*/  @!P1 IMAD R7, R0, R3, R7 ;  /* 0x0000000300079224 */ /* 0x002fce00078e0207 */
.L_x_6:
[----:B------:R-:W1:Y:S02]  /*0830*/  LDC.64 R2, c[0x0][0x388] ;  /* 0x0000e200ff027b82 */ /* 0x000e640000000a00 */
[----:B-1----:R-:W-:-:S05]  /*0840*/  IMAD.WIDE R2, R5, 0x4, R2 ;  /* 0x0000000405027825 */ /* 0x002fca00078e0202 */
[----:B------:R-:W-:Y:S01]  /*0850*/  STG.E desc[UR12][R2.64], R7 ;  /* 0x0000000702007986 */ /* 0x000fe2000c10190c */
[----:B------:R-:W-:Y:S05]  /*0860*/  EXIT ;  /* 0x000000000000794d */ /* 0x000fea0003800000 */
.L_x_11:
[----:B------:R-:W-:-:S00]  /*0870*/  BRA `(.L_x_11) ;  /* 0xfffffffc00fc7947 */ /* 0x000fc0000383ffff */
[----:B------:R-:W-:-:S00]  /*0880*/  NOP ;  /* 0x0000000000007918 */ /* 0x000fc00000000000 */
[----:B------:R-:W-:-:S00]  /*0890*/  NOP ;  /* 0x0000000000007918 */ /* 0x000fc00000000000 */
[----:B------:R-:W-:-:S00]  /*08a0*/  NOP ;  /* 0x0000000000007918 */ /* 0x000fc00000000000 */
[----:B------:R-:W-:-:S00]  /*08b0*/  NOP ;  /* 0x0000000000007918 */ /* 0x000fc00000000000 */
[----:B------:R-:W-:-:S00]  /*08c0*/  NOP ;  /* 0x0000000000007918 */ /* 0x000fc00000000000 */
[----:B------:R-:W-:-:S00]  /*08d0*/  NOP ;  /* 0x0000000000007918 */ /* 0x000fc00000000000 */
[----:B------:R-:W-:-:S00]  /*08e0*/  NOP ;  /* 0x0000000000007918 */ /* 0x000fc00000000000 */
[----:B------:R-:W-:-:S00]  /*08f0*/  NOP ;  /* 0x0000000000007918 */ /* 0x000fc00000000000 */
.L_x_12:


//--------------------- .nv.shared._Z27convolution_1D_basic_kernelPiS_ii --------------------------
	.section	.nv.shared._Z27convolution_1D_basic_kernelPiS_ii,"aw",@nobits
	.sectionflags	@""
	.align	4
.nv.shared._Z27convolution_1D_basic_kernelPiS_ii:
	.zero		1056


//--------------------- .nv.shared.reserved.0     --------------------------
	.section	.nv.shared.reserved.0,"aw",@nobits
	.weak		__nv_reservedSMEM_offset_0_alias
	.size		__nv_reservedSMEM_offset_0_alias, 0, 64
	.other		__nv_reservedSMEM_offset_0_alias,@"STO_CUDA_RESERVED_SHARED STV_DEFAULT"
__nv_reservedSMEM_offset_0_alias:
	.zero		0
	.zero		64


//--------------------- .nv.constant0._Z27convolution_1D_basic_kernelPiS_ii --------------------------
	.section	.nv.constant0._Z27convolution_1D_basic_kernelPiS_ii,"a",@progbits
	.sectionflags	@""
	.align	4
.nv.constant0._Z27convolution_1D_basic_kernelPiS_ii:
	.zero		920


//--------------------- SYMBOLS --------------------------

	.type		.nv.reservedSmem.offset0,@object
	.size		.nv.reservedSmem.offset0,0x4
	.type		.nv.reservedSmem.cap,@object
	.size		.nv.reservedSmem.cap,0x4
